//
// Generated by NVIDIA NVVM Compiler
//
// Compiler Build ID: CL-36424714
// Cuda compilation tools, release 13.0, V13.0.88
// Based on NVVM 20.0.0
//

.version 9.0
.target sm_100
.address_size 64

	// .globl	_Z11computeMathPdS_

.visible .entry _Z11computeMathPdS_(
	.param .u64 .ptr .align 1 _Z11computeMathPdS__param_0,
	.param .u64 .ptr .align 1 _Z11computeMathPdS__param_1
)
{
	.reg .pred 	%p<2>;
	.reg .b32 	%r<13>;
	.reg .b64 	%rd<17>;
	.reg .b64 	%fd<98>;

	ld.param.u64 	%rd7, [_Z11computeMathPdS__param_0];
	ld.param.u64 	%rd8, [_Z11computeMathPdS__param_1];
	cvta.to.global.u64 	%rd9, %rd8;
	cvta.to.global.u64 	%rd10, %rd7;
	mov.u32 	%r4, %ctaid.x;
	mov.u32 	%r5, %ctaid.y;
	mov.u32 	%r6, %ntid.x;
	mov.u32 	%r7, %tid.x;
	mad.lo.s32 	%r8, %r5, %r6, %r7;
	shl.b32 	%r9, %r8, 12;
	add.s32 	%r10, %r9, %r4;
	mul.wide.u32 	%rd11, %r10, 8;
	add.s64 	%rd12, %rd10, %rd11;
	ld.global.f64 	%fd1, [%rd12];
	mul.wide.u32 	%rd13, %r9, 8;
	add.s64 	%rd15, %rd10, %rd13;
	shl.b32 	%r11, %r4, 12;
	mul.wide.u32 	%rd14, %r11, 8;
	add.s64 	%rd16, %rd9, %rd14;
	mov.b32 	%r12, 0;
$L__BB0_1:
	ld.global.f64 	%fd2, [%rd15];
	ld.global.f64 	%fd3, [%rd16];
	fma.rn.f64 	%fd4, %fd1, %fd2, %fd3;
	st.global.f64 	[%rd16], %fd4;
	ld.global.f64 	%fd5, [%rd15+8];
	ld.global.f64 	%fd6, [%rd16+8];
	fma.rn.f64 	%fd7, %fd1, %fd5, %fd6;
	st.global.f64 	[%rd16+8], %fd7;
	ld.global.f64 	%fd8, [%rd15+16];
	ld.global.f64 	%fd9, [%rd16+16];
	fma.rn.f64 	%fd10, %fd1, %fd8, %fd9;
	st.global.f64 	[%rd16+16], %fd10;
	ld.global.f64 	%fd11, [%rd15+24];
	ld.global.f64 	%fd12, [%rd16+24];
	fma.rn.f64 	%fd13, %fd1, %fd11, %fd12;
	st.global.f64 	[%rd16+24], %fd13;
	ld.global.f64 	%fd14, [%rd15+32];
	ld.global.f64 	%fd15, [%rd16+32];
	fma.rn.f64 	%fd16, %fd1, %fd14, %fd15;
	st.global.f64 	[%rd16+32], %fd16;
	ld.global.f64 	%fd17, [%rd15+40];
	ld.global.f64 	%fd18, [%rd16+40];
	fma.rn.f64 	%fd19, %fd1, %fd17, %fd18;
	st.global.f64 	[%rd16+40], %fd19;
	ld.global.f64 	%fd20, [%rd15+48];
	ld.global.f64 	%fd21, [%rd16+48];
	fma.rn.f64 	%fd22, %fd1, %fd20, %fd21;
	st.global.f64 	[%rd16+48], %fd22;
	ld.global.f64 	%fd23, [%rd15+56];
	ld.global.f64 	%fd24, [%rd16+56];
	fma.rn.f64 	%fd25, %fd1, %fd23, %fd24;
	st.global.f64 	[%rd16+56], %fd25;
	ld.global.f64 	%fd26, [%rd15+64];
	ld.global.f64 	%fd27, [%rd16+64];
	fma.rn.f64 	%fd28, %fd1, %fd26, %fd27;
	st.global.f64 	[%rd16+64], %fd28;
	ld.global.f64 	%fd29, [%rd15+72];
	ld.global.f64 	%fd30, [%rd16+72];
	fma.rn.f64 	%fd31, %fd1, %fd29, %fd30;
	st.global.f64 	[%rd16+72], %fd31;
	ld.global.f64 	%fd32, [%rd15+80];
	ld.global.f64 	%fd33, [%rd16+80];
	fma.rn.f64 	%fd34, %fd1, %fd32, %fd33;
	st.global.f64 	[%rd16+80], %fd34;
	ld.global.f64 	%fd35, [%rd15+88];
	ld.global.f64 	%fd36, [%rd16+88];
	fma.rn.f64 	%fd37, %fd1, %fd35, %fd36;
	st.global.f64 	[%rd16+88], %fd37;
	ld.global.f64 	%fd38, [%rd15+96];
	ld.global.f64 	%fd39, [%rd16+96];
	fma.rn.f64 	%fd40, %fd1, %fd38, %fd39;
	st.global.f64 	[%rd16+96], %fd40;
	ld.global.f64 	%fd41, [%rd15+104];
	ld.global.f64 	%fd42, [%rd16+104];
	fma.rn.f64 	%fd43, %fd1, %fd41, %fd42;
	st.global.f64 	[%rd16+104], %fd43;
	ld.global.f64 	%fd44, [%rd15+112];
	ld.global.f64 	%fd45, [%rd16+112];
	fma.rn.f64 	%fd46, %fd1, %fd44, %fd45;
	st.global.f64 	[%rd16+112], %fd46;
	ld.global.f64 	%fd47, [%rd15+120];
	ld.global.f64 	%fd48, [%rd16+120];
	fma.rn.f64 	%fd49, %fd1, %fd47, %fd48;
	st.global.f64 	[%rd16+120], %fd49;
	ld.global.f64 	%fd50, [%rd15+128];
	ld.global.f64 	%fd51, [%rd16+128];
	fma.rn.f64 	%fd52, %fd1, %fd50, %fd51;
	st.global.f64 	[%rd16+128], %fd52;
	ld.global.f64 	%fd53, [%rd15+136];
	ld.global.f64 	%fd54, [%rd16+136];
	fma.rn.f64 	%fd55, %fd1, %fd53, %fd54;
	st.global.f64 	[%rd16+136], %fd55;
	ld.global.f64 	%fd56, [%rd15+144];
	ld.global.f64 	%fd57, [%rd16+144];
	fma.rn.f64 	%fd58, %fd1, %fd56, %fd57;
	st.global.f64 	[%rd16+144], %fd58;
	ld.global.f64 	%fd59, [%rd15+152];
	ld.global.f64 	%fd60, [%rd16+152];
	fma.rn.f64 	%fd61, %fd1, %fd59, %fd60;
	st.global.f64 	[%rd16+152], %fd61;
	ld.global.f64 	%fd62, [%rd15+160];
	ld.global.f64 	%fd63, [%rd16+160];
	fma.rn.f64 	%fd64, %fd1, %fd62, %fd63;
	st.global.f64 	[%rd16+160], %fd64;
	ld.global.f64 	%fd65, [%rd15+168];
	ld.global.f64 	%fd66, [%rd16+168];
	fma.rn.f64 	%fd67, %fd1, %fd65, %fd66;
	st.global.f64 	[%rd16+168], %fd67;
	ld.global.f64 	%fd68, [%rd15+176];
	ld.global.f64 	%fd69, [%rd16+176];
	fma.rn.f64 	%fd70, %fd1, %fd68, %fd69;
	st.global.f64 	[%rd16+176], %fd70;
	ld.global.f64 	%fd71, [%rd15+184];
	ld.global.f64 	%fd72, [%rd16+184];
	fma.rn.f64 	%fd73, %fd1, %fd71, %fd72;
	st.global.f64 	[%rd16+184], %fd73;
	ld.global.f64 	%fd74, [%rd15+192];
	ld.global.f64 	%fd75, [%rd16+192];
	fma.rn.f64 	%fd76, %fd1, %fd74, %fd75;
	st.global.f64 	[%rd16+192], %fd76;
	ld.global.f64 	%fd77, [%rd15+200];
	ld.global.f64 	%fd78, [%rd16+200];
	fma.rn.f64 	%fd79, %fd1, %fd77, %fd78;
	st.global.f64 	[%rd16+200], %fd79;
	ld.global.f64 	%fd80, [%rd15+208];
	ld.global.f64 	%fd81, [%rd16+208];
	fma.rn.f64 	%fd82, %fd1, %fd80, %fd81;
	st.global.f64 	[%rd16+208], %fd82;
	ld.global.f64 	%fd83, [%rd15+216];
	ld.global.f64 	%fd84, [%rd16+216];
	fma.rn.f64 	%fd85, %fd1, %fd83, %fd84;
	st.global.f64 	[%rd16+216], %fd85;
	ld.global.f64 	%fd86, [%rd15+224];
	ld.global.f64 	%fd87, [%rd16+224];
	fma.rn.f64 	%fd88, %fd1, %fd86, %fd87;
	st.global.f64 	[%rd16+224], %fd88;
	ld.global.f64 	%fd89, [%rd15+232];
	ld.global.f64 	%fd90, [%rd16+232];
	fma.rn.f64 	%fd91, %fd1, %fd89, %fd90;
	st.global.f64 	[%rd16+232], %fd91;
	ld.global.f64 	%fd92, [%rd15+240];
	ld.global.f64 	%fd93, [%rd16+240];
	fma.rn.f64 	%fd94, %fd1, %fd92, %fd93;
	st.global.f64 	[%rd16+240], %fd94;
	ld.global.f64 	%fd95, [%rd15+248];
	ld.global.f64 	%fd96, [%rd16+248];
	fma.rn.f64 	%fd97, %fd1, %fd95, %fd96;
	st.global.f64 	[%rd16+248], %fd97;
	add.s32 	%r12, %r12, 32;
	add.s64 	%rd16, %rd16, 256;
	add.s64 	%rd15, %rd15, 256;
	setp.ne.s32 	%p1, %r12, 4096;
	@%p1 bra 	$L__BB0_1;
	ret;

}


// ===== COMPILED SASS (sm_100) =====

	.target	sm_100

	.elftype	@"ET_EXEC"


//--------------------- .note.nv.tkinfo           --------------------------
	.section	.note.nv.tkinfo,"",@"SHT_NOTE"
	.sectionflags	@"SHF_NOTE_NV_TKINFO"
	.tkinfo
        /*0018*/ 	.word	0x00000002
        /*0030*/ 	.string	""
        /*0030*/ 	.string	"ptxas"
        /*0030*/ 	.string	"Cuda compilation tools, release 13.0, V13.0.88"
        /*0030*/ 	.string	"Build cuda_13.0.r13.0/compiler.36424714_0"
        /*0030*/ 	.string	"-arch sm_100 -m 64 "



//--------------------- .note.nv.cuinfo           --------------------------
	.section	.note.nv.cuinfo,"",@"SHT_NOTE"
	.sectionflags	@"SHF_NOTE_NV_CUINFO"
        /*0018*/ 	.short	0x0002
        /*001a*/ 	.short	0x0064
        /*001c*/ 	.short	0x0082
	.zero		2


//--------------------- .nv.info                  --------------------------
	.section	.nv.info,"",@"SHT_CUDA_INFO"
	.align	4


	//----- nvinfo : EIATTR_REGCOUNT
	.align		4
        /*0000*/ 	.byte	0x04, 0x2f
        /*0002*/ 	.short	(.L_1 - .L_0)
	.align		4
.L_0:
        /*0004*/ 	.word	index@(_Z11computeMathPdS_)
        /*0008*/ 	.word	0x00000014


	//----- nvinfo : EIATTR_FRAME_SIZE
	.align		4
.L_1:
        /*000c*/ 	.byte	0x04, 0x11
        /*000e*/ 	.short	(.L_3 - .L_2)
	.align		4
.L_2:
        /*0010*/ 	.word	index@(_Z11computeMathPdS_)
        /*0014*/ 	.word	0x00000000


	//----- nvinfo : EIATTR_MIN_STACK_SIZE
	.align		4
.L_3:
        /*0018*/ 	.byte	0x04, 0x12
        /*001a*/ 	.short	(.L_5 - .L_4)
	.align		4
.L_4:
        /*001c*/ 	.word	index@(_Z11computeMathPdS_)
        /*0020*/ 	.word	0x00000000
.L_5:


//--------------------- .nv.compat                --------------------------
	.section	.nv.compat,"",@"SHT_CUDA_COMPAT_INFO"
	.align	4
        /*0000*/ 	.byte	0x02, 0x09, 0x00, 0x00, 0x02, 0x02, 0x01, 0x00, 0x02, 0x05, 0x05, 0x00, 0x03, 0x07, 0x01, 0x01
        /*0010*/ 	.byte	0x02, 0x03, 0x00, 0x00, 0x02, 0x06, 0x01, 0x00, 0x04, 0x0b, 0x08, 0x00, 0x01, 0x00, 0x00, 0x00
        /*0020*/ 	.byte	0x00, 0x00, 0x00, 0x00


//--------------------- .nv.info._Z11computeMathPdS_ --------------------------
	.section	.nv.info._Z11computeMathPdS_,"",@"SHT_CUDA_INFO"
	.sectionflags	@""
	.align	4


	//----- nvinfo : EIATTR_CUDA_API_VERSION
	.align		4
        /*0000*/ 	.byte	0x04, 0x37
        /*0002*/ 	.short	(.L_7 - .L_6)
.L_6:
        /*0004*/ 	.word	0x00000082


	//----- nvinfo : EIATTR_KPARAM_INFO
	.align		4
.L_7:
        /*0008*/ 	.byte	0x04, 0x17
        /*000a*/ 	.short	(.L_9 - .L_8)
.L_8:
        /*000c*/ 	.word	0x00000000
        /*0010*/ 	.short	0x0001
        /*0012*/ 	.short	0x0008
        /*0014*/ 	.byte	0x00, 0xf5, 0x21, 0x00


	//----- nvinfo : EIATTR_KPARAM_INFO
	.align		4
.L_9:
        /*0018*/ 	.byte	0x04, 0x17
        /*001a*/ 	.short	(.L_11 - .L_10)
.L_10:
        /*001c*/ 	.word	0x00000000
        /*0020*/ 	.short	0x0000
        /*0022*/ 	.short	0x0000
        /*0024*/ 	.byte	0x00, 0xf5, 0x21, 0x00


	//----- nvinfo : EIATTR_SPARSE_MMA_MASK
	.align		4
.L_11:
        /*0028*/ 	.byte	0x03, 0x50
        /*002a*/ 	.short	0x0000


	//----- nvinfo : EIATTR_MAXREG_COUNT
	.align		4
        /*002c*/ 	.byte	0x03, 0x1b
        /*002e*/ 	.short	0x00ff


	//----- nvinfo : EIATTR_MERCURY_ISA_VERSION
	.align		4
        /*0030*/ 	.byte	0x03, 0x5f
        /*0032*/ 	.short	0x0101


	//----- nvinfo : EIATTR_VRC_CTA_INIT_COUNT
	.align		4
        /*0034*/ 	.byte	0x02, 0x4a
	.zero		1
	.zero		1


	//----- nvinfo : EIATTR_EXIT_INSTR_OFFSETS
	.align		4
        /*0038*/ 	.byte	0x04, 0x1c
        /*003a*/ 	.short	(.L_13 - .L_12)


	//   ....[0]....
.L_12:
        /*003c*/ 	.word	0x00000a00


	//----- nvinfo : EIATTR_CBANK_PARAM_SIZE
	.align		4
.L_13:
        /*0040*/ 	.byte	0x03, 0x19
        /*0042*/ 	.short	0x0010


	//----- nvinfo : EIATTR_PARAM_CBANK
	.align		4
        /*0044*/ 	.byte	0x04, 0x0a
        /*0046*/ 	.short	(.L_15 - .L_14)
	.align		4
.L_14:
        /*0048*/ 	.word	index@(.nv.constant0._Z11computeMathPdS_)
        /*004c*/ 	.short	0x0380
        /*004e*/ 	.short	0x0010


	//----- nvinfo : EIATTR_SW_WAR
	.align		4
.L_15:
        /*0050*/ 	.byte	0x04, 0x36
        /*0052*/ 	.short	(.L_17 - .L_16)
.L_16:
        /*0054*/ 	.word	0x00000008
.L_17:


//--------------------- .nv.callgraph             --------------------------
	.section	.nv.callgraph,"",@"SHT_CUDA_CALLGRAPH"
	.align	4
	.sectionentsize	8
	.align		4
        /*0000*/ 	.word	0x00000000
	.align		4
        /*0004*/ 	.word	0xffffffff
	.align		4
        /*0008*/ 	.word	0x00000000
	.align		4
        /*000c*/ 	.word	0xfffffffe
	.align		4
        /*0010*/ 	.word	0x00000000
	.align		4
        /*0014*/ 	.word	0xfffffffd
	.align		4
        /*0018*/ 	.word	0x00000000
	.align		4
        /*001c*/ 	.word	0xfffffffc


//--------------------- .text._Z11computeMathPdS_ --------------------------
	.section	.text._Z11computeMathPdS_,"ax",@progbits
	.align	128
        .global         _Z11computeMathPdS_
        .type           _Z11computeMathPdS_,@function
        .size           _Z11computeMathPdS_,(.L_x_2 - _Z11computeMathPdS_)
        .other          _Z11computeMathPdS_,@"STO_CUDA_ENTRY STV_DEFAULT"
_Z11computeMathPdS_:
.text._Z11computeMathPdS_:
[----:B------:R-:W-:Y:S01]  /*0000*/  LDC R1, c[0x0][0x37c] ;  /* 0x0000df00ff017b82 */ /* 0x000fe20000000800 */
[----:B------:R-:W0:Y:S07]  /*0010*/  S2R R3, SR_TID.X ;  /* 0x0000000000037919 */ /* 0x000e2e0000002100 */
[----:B------:R-:W0:Y:S01]  /*0020*/  S2UR UR4, SR_CTAID.Y ;  /* 0x00000000000479c3 */ /* 0x000e220000002600 */
[----:B------:R-:W1:Y:S01]  /*0030*/  LDCU.64 UR6, c[0x0][0x358] ;  /* 0x00006b00ff0677ac */ /* 0x000e620008000a00 */
[----:B------:R-:W2:Y:S06]  /*0040*/  S2R R8, SR_CTAID.X ;  /* 0x0000000000087919 */ /* 0x000eac0000002500 */
[----:B------:R-:W0:Y:S08]  /*0050*/  LDC R0, c[0x0][0x360] ;  /* 0x0000d800ff007b82 */ /* 0x000e300000000800 */
[----:B------:R-:W3:Y:S08]  /*0060*/  LDC.64 R4, c[0x0][0x380] ;  /* 0x0000e000ff047b82 */ /* 0x000ef00000000a00 */
[----:B------:R-:W4:Y:S01]  /*0070*/  LDC.64 R6, c[0x0][0x388] ;  /* 0x0000e200ff067b82 */ /* 0x000f220000000a00 */
[----:B0-----:R-:W-:-:S05]  /*0080*/  IMAD R0, R0, UR4, R3 ;  /* 0x0000000400007c24 */ /* 0x001fca000f8e0203 */
[----:B------:R-:W-:-:S05]  /*0090*/  SHF.L.U32 R9, R0, 0xc, RZ ;  /* 0x0000000c00097819 */ /* 0x000fca00000006ff */
[----:B--2---:R-:W-:-:S04]  /*00a0*/  IMAD.IADD R3, R9, 0x1, R8 ;  /* 0x0000000109037824 */ /* 0x004fc800078e0208 */
[----:B---3--:R-:W-:-:S06]  /*00b0*/  IMAD.WIDE.U32 R2, R3, 0x8, R4 ;  /* 0x0000000803027825 */ /* 0x008fcc00078e0004 */
[----:B-1----:R-:W5:Y:S01]  /*00c0*/  LDG.E.64 R2, desc[UR6][R2.64] ;  /* 0x0000000602027981 */ /* 0x002f62000c1e1b00 */
[----:B------:R-:W-:Y:S01]  /*00d0*/  SHF.L.U32 R11, R8, 0xc, RZ ;  /* 0x0000000c080b7819 */ /* 0x000fe200000006ff */
[----:B------:R-:W-:Y:S01]  /*00e0*/  IMAD.WIDE.U32 R4, R9, 0x8, R4 ;  /* 0x0000000809047825 */ /* 0x000fe200078e0004 */
[----:B------:R-:W-:-:S03]  /*00f0*/  UMOV UR4, URZ ;  /* 0x000000ff00047c82 */ /* 0x000fc60008000000 */
[----:B----4-:R-:W-:Y:S01]  /*0100*/  IMAD.WIDE.U32 R6, R11, 0x8, R6 ;  /* 0x000000080b067825 */ /* 0x010fe200078e0006 */
[----:B------:R-:W-:-:S03]  /*0110*/  MOV R11, R5 ;  /* 0x00000005000b7202 */ /* 0x000fc60000000f00 */
[----:B------:R-:W-:Y:S01]  /*0120*/  IMAD.MOV.U32 R8, RZ, RZ, R4 ;  /* 0x000000ffff087224 */ /* 0x000fe200078e0004 */
[----:B------:R-:W-:Y:S01]  /*0130*/  MOV R9, R7 ;  /* 0x0000000700097202 */ /* 0x000fe20000000f00 */
[----:B------:R-:W-:-:S07]  /*0140*/  IMAD.MOV.U32 R0, RZ, RZ, R6 ;  /* 0x000000ffff007224 */ /* 0x000fce00078e0006 */
.L_x_0:
[----:B------:R-:W-:Y:S01]  /*0150*/  IMAD.MOV.U32 R6, RZ, RZ, R8 ;  /* 0x000000ffff067224 */ /* 0x000fe200078e0008 */
[----:B------:R-:W-:Y:S01]  /*0160*/  MOV R7, R11 ;  /* 0x0000000b00077202 */ /* 0x000fe20000000f00 */
[----:B---3--:R-:W-:Y:S01]  /*0170*/  IMAD.MOV.U32 R5, RZ, RZ, R9 ;  /* 0x000000ffff057224 */ /* 0x008fe200078e0009 */
[----:B------:R-:W-:-:S03]  /*0180*/  MOV R4, R0 ;  /* 0x0000000000047202 */ /* 0x000fc60000000f00 */
[----:B------:R-:W2:Y:S04]  /*0190*/  LDG.E.64 R8, desc[UR6][R6.64] ;  /* 0x0000000606087981 */ /* 0x000ea8000c1e1b00 */
[----:B------:R-:W2:Y:S04]  /*01a0*/  LDG.E.64 R10, desc[UR6][R4.64] ;  /* 0x00000006040a7981 */ /* 0x000ea8000c1e1b00 */
[----:B------:R-:W3:Y:S04]  /*01b0*/  LDG.E.64 R12, desc[UR6][R4.64+0x8] ;  /* 0x00000806040c7981 */ /* 0x000ee8000c1e1b00 */
[----:B------:R-:W4:Y:S04]  /*01c0*/  LDG.E.64 R14, desc[UR6][R4.64+0x10] ;  /* 0x00001006040e7981 */ /* 0x000f28000c1e1b00 */
[----:B------:R-:W4:Y:S01]  /*01d0*/  LDG.E.64 R16, desc[UR6][R4.64+0x18] ;  /* 0x0000180604107981 */ /* 0x000f22000c1e1b00 */
[----:B--2--5:R-:W-:-:S07]  /*01e0*/  DFMA R8, R2, R8, R10 ;  /* 0x000000080208722b */ /* 0x024fce000000000a */
[----:B------:R0:W-:Y:S04]  /*01f0*/  STG.E.64 desc[UR6][R4.64], R8 ;  /* 0x0000000804007986 */ /* 0x0001e8000c101b06 */
[----:B------:R-:W3:Y:S02]  /*0200*/  LDG.E.64 R10, desc[UR6][R6.64+0x8] ;  /* 0x00000806060a7981 */ /* 0x000ee4000c1e1b00 */
[----:B---3--:R-:W-:-:S07]  /*0210*/  DFMA R10, R2, R10, R12 ;  /* 0x0000000a020a722b */ /* 0x008fce000000000c */
[----:B------:R1:W-:Y:S04]  /*0220*/  STG.E.64 desc[UR6][R4.64+0x8], R10 ;  /* 0x0000080a04007986 */ /* 0x0003e8000c101b06 */
[----:B------:R-:W4:Y:S02]  /*0230*/  LDG.E.64 R12, desc[UR6][R6.64+0x10] ;  /* 0x00001006060c7981 */ /* 0x000f24000c1e1b00 */
[----:B----4-:R-:W-:-:S07]  /*0240*/  DFMA R12, R2, R12, R14 ;  /* 0x0000000c020c722b */ /* 0x010fce000000000e */
[----:B------:R2:W-:Y:S04]  /*0250*/  STG.E.64 desc[UR6][R4.64+0x10], R12 ;  /* 0x0000100c04007986 */ /* 0x0005e8000c101b06 */
[----:B------:R-:W3:Y:S02]  /*0260*/  LDG.E.64 R14, desc[UR6][R6.64+0x18] ;  /* 0x00001806060e7981 */ /* 0x000ee4000c1e1b00 */
[C---:B---3--:R-:W-:Y:S02]  /*0270*/  DFMA R14, R2.reuse, R14, R16 ;  /* 0x0000000e020e722b */ /* 0x048fe40000000010 */
[----:B------:R-:W3:Y:S05]  /*0280*/  LDG.E.64 R16, desc[UR6][R4.64+0x20] ;  /* 0x0000200604107981 */ /* 0x000eea000c1e1b00 */
[----:B------:R4:W-:Y:S04]  /*0290*/  STG.E.64 desc[UR6][R4.64+0x18], R14 ;  /* 0x0000180e04007986 */ /* 0x0009e8000c101b06 */
[----:B0-----:R-:W3:Y:S02]  /*02a0*/  LDG.E.64 R8, desc[UR6][R6.64+0x20] ;  /* 0x0000200606087981 */ /* 0x001ee4000c1e1b00 */
[----:B---3--:R-:W-:-:S02]  /*02b0*/  DFMA R8, R2, R8, R16 ;  /* 0x000000080208722b */ /* 0x008fc40000000010 */
[----:B------:R-:W3:Y:S05]  /*02c0*/  LDG.E.64 R16, desc[UR6][R4.64+0x28] ;  /* 0x0000280604107981 */ /* 0x000eea000c1e1b00 */
[----:B------:R0:W-:Y:S04]  /*02d0*/  STG.E.64 desc[UR6][R4.64+0x20], R8 ;  /* 0x0000200804007986 */ /* 0x0001e8000c101b06 */
[----:B-1----:R-:W3:Y:S02]  /*02e0*/  LDG.E.64 R10, desc[UR6][R6.64+0x28] ;  /* 0x00002806060a7981 */ /* 0x002ee4000c1e1b00 */
[----:B---3--:R-:W-:-:S02]  /*02f0*/  DFMA R10, R2, R10, R16 ;  /* 0x0000000a020a722b */ /* 0x008fc40000000010 */
[----:B------:R-:W3:Y:S05]  /*0300*/  LDG.E.64 R16, desc[UR6][R4.64+0x30] ;  /* 0x0000300604107981 */ /* 0x000eea000c1e1b00 */
[----:B------:R1:W-:Y:S04]  /*0310*/  STG.E.64 desc[UR6][R4.64+0x28], R10 ;  /* 0x0000280a04007986 */ /* 0x0003e8000c101b06 */
[----:B--2---:R-:W3:Y:S02]  /*0320*/  LDG.E.64 R12, desc[UR6][R6.64+0x30] ;  /* 0x00003006060c7981 */ /* 0x004ee4000c1e1b00 */
[----:B---3--:R-:W-:-:S02]  /*0330*/  DFMA R12, R2, R12, R16 ;  /* 0x0000000c020c722b */ /* 0x008fc40000000010 */
[----:B------:R-:W2:Y:S05]  /*0340*/  LDG.E.64 R16, desc[UR6][R4.64+0x38] ;  /* 0x0000380604107981 */ /* 0x000eaa000c1e1b00 */
[----:B------:R3:W-:Y:S04]  /*0350*/  STG.E.64 desc[UR6][R4.64+0x30], R12 ;  /* 0x0000300c04007986 */ /* 0x0007e8000c101b06 */
[----:B----4-:R-:W2:Y:S02]  /*0360*/  LDG.E.64 R14, desc[UR6][R6.64+0x38] ;  /* 0x00003806060e7981 */ /* 0x010ea4000c1e1b00 */
[----:B--2---:R-:W-:-:S02]  /*0370*/  DFMA R14, R2, R14, R16 ;  /* 0x0000000e020e722b */ /* 0x004fc40000000010 */
[----:B------:R-:W2:Y:S05]  /*0380*/  LDG.E.64 R16, desc[UR6][R4.64+0x40] ;  /* 0x0000400604107981 */ /* 0x000eaa000c1e1b00 */
[----:B------:R4:W-:Y:S04]  /*0390*/  STG.E.64 desc[UR6][R4.64+0x38], R14 ;  /* 0x0000380e04007986 */ /* 0x0009e8000c101b06 */
[----:B0-----:R-:W2:Y:S02]  /*03a0*/  LDG.E.64 R8, desc[UR6][R6.64+0x40] ;  /* 0x0000400606087981 */ /* 0x001ea4000c1e1b00 */
[----:B--2---:R-:W-:-:S02]  /*03b0*/  DFMA R8, R2, R8, R16 ;  /* 0x000000080208722b */ /* 0x004fc40000000010 */
[----:B------:R-:W2:Y:S05]  /*03c0*/  LDG.E.64 R16, desc[UR6][R4.64+0x48] ;  /* 0x0000480604107981 */ /* 0x000eaa000c1e1b00 */
[----:B------:R0:W-:Y:S04]  /*03d0*/  STG.E.64 desc[UR6][R4.64+0x40], R8 ;  /* 0x0000400804007986 */ /* 0x0001e8000c101b06 */
[----:B-1----:R-:W2:Y:S02]  /*03e0*/  LDG.E.64 R10, desc[UR6][R6.64+0x48] ;  /* 0x00004806060a7981 */ /* 0x002ea4000c1e1b00 */
[----:B--2---:R-:W-:-:S02]  /*03f0*/  DFMA R10, R2, R10, R16 ;  /* 0x0000000a020a722b */ /* 0x004fc40000000010 */
[----:B------:R-:W2:Y:S05]  /*0400*/  LDG.E.64 R16, desc[UR6][R4.64+0x50] ;  /* 0x0000500604107981 */ /* 0x000eaa000c1e1b00 */
[----:B------:R1:W-:Y:S04]  /*0410*/  STG.E.64 desc[UR6][R4.64+0x48], R10 ;  /* 0x0000480a04007986 */ /* 0x0003e8000c101b06 */
[----:B---3--:R-:W2:Y:S02]  /*0420*/  LDG.E.64 R12, desc[UR6][R6.64+0x50] ;  /* 0x00005006060c7981 */ /* 0x008ea4000c1e1b00 */
[----:B--2---:R-:W-:-:S02]  /*0430*/  DFMA R12, R2, R12, R16 ;  /* 0x0000000c020c722b */ /* 0x004fc40000000010 */
        /* <DEDUP_REMOVED lines=82> */
[----:B----4-:R-:W2:Y:S01]  /*0960*/  LDG.E.64 R14, desc[UR6][R6.64+0xf8] ;  /* 0x0000f806060e7981 */ /* 0x010ea2000c1e1b00 */
[----:B------:R-:W-:-:S04]  /*0970*/  UIADD3 UR4, UPT, UPT, UR4, 0x20, URZ ;  /* 0x0000002004047890 */ /* 0x000fc8000fffe0ff */
[----:B------:R-:W-:Y:S01]  /*0980*/  UISETP.NE.AND UP0, UPT, UR4, 0x1000, UPT ;  /* 0x000010000400788c */ /* 0x000fe2000bf05270 */
[----:B------:R-:W-:Y:S02]  /*0990*/  IADD3 R0, P0, PT, R4, 0x100, RZ ;  /* 0x0000010004007810 */ /* 0x000fe40007f1e0ff */
[----:B0-----:R-:W-:Y:S02]  /*09a0*/  IADD3 R8, P1, PT, R6, 0x100, RZ ;  /* 0x0000010006087810 */ /* 0x001fe40007f3e0ff */
[----:B------:R-:W-:Y:S02]  /*09b0*/  IADD3.X R9, PT, PT, RZ, R5, RZ, P0, !PT ;  /* 0x00000005ff097210 */ /* 0x000fe400007fe4ff */
[----:B-1----:R-:W-:Y:S01]  /*09c0*/  IADD3.X R11, PT, PT, RZ, R7, RZ, P1, !PT ;  /* 0x00000007ff0b7210 */ /* 0x002fe20000ffe4ff */
[----:B--2---:R-:W-:-:S07]  /*09d0*/  DFMA R14, R2, R14, R16 ;  /* 0x0000000e020e722b */ /* 0x004fce0000000010 */
[----:B------:R3:W-:Y:S01]  /*09e0*/  STG.E.64 desc[UR6][R4.64+0xf8], R14 ;  /* 0x0000f80e04007986 */ /* 0x0007e2000c101b06 */
[----:B------:R-:W-:Y:S05]  /*09f0*/  BRA.U UP0, `(.L_x_0) ;  /* 0xfffffff500d47547 */ /* 0x000fea000b83ffff */
[----:B------:R-:W-:Y:S05]  /*0a00*/  EXIT ;  /* 0x000000000000794d */ /* 0x000fea0003800000 */
.L_x_1:
[----:B------:R-:W-:-:S00]  /*0a10*/  BRA `(.L_x_1) ;  /* 0xfffffffc00fc7947 */ /* 0x000fc0000383ffff */
[----:B------:R-:W-:-:S00]  /*0a20*/  NOP ;  /* 0x0000000000007918 */ /* 0x000fc00000000000 */
        /* <DEDUP_REMOVED lines=13> */
.L_x_2:


//--------------------- .nv.shared.reserved.0     --------------------------
	.section	.nv.shared.reserved.0,"aw",@nobits
	.weak		__nv_reservedSMEM_offset_0_alias
	.size		__nv_reservedSMEM_offset_0_alias, 0, 64
	.other		__nv_reservedSMEM_offset_0_alias,@"STO_CUDA_RESERVED_SHARED STV_DEFAULT"
__nv_reservedSMEM_offset_0_alias:
	.zero		0
	.zero		64


//--------------------- .nv.constant0._Z11computeMathPdS_ --------------------------
	.section	.nv.constant0._Z11computeMathPdS_,"a",@progbits
	.sectionflags	@""
	.align	4
.nv.constant0._Z11computeMathPdS_:
	.zero		912


//--------------------- SYMBOLS --------------------------

	.type		.nv.reservedSmem.offset0,@object
	.size		.nv.reservedSmem.offset0,0x4
